//
// Generated by NVIDIA NVVM Compiler
//
// Compiler Build ID: CL-36424714
// Cuda compilation tools, release 13.0, V13.0.88
// Based on NVVM 20.0.0
//

.version 9.0
.target sm_100
.address_size 64

	// .globl	_Z11RandGenKernPjS_ii
.extern .func  (.param .b32 func_retval0) vprintf
(
	.param .b64 vprintf_param_0,
	.param .b64 vprintf_param_1
)
;
.global .align 1 .b8 $str[57] = {116, 104, 114, 101, 97, 100, 58, 32, 37, 100, 44, 32, 108, 111, 111, 112, 101, 110, 100, 58, 32, 37, 100, 44, 32, 114, 111, 119, 32, 115, 116, 97, 114, 116, 58, 32, 37, 100, 44, 32, 116, 104, 114, 101, 97, 100, 32, 115, 101, 101, 100, 58, 32, 37, 117, 10};

.visible .entry _Z11RandGenKernPjS_ii(
	.param .u64 .ptr .align 1 _Z11RandGenKernPjS_ii_param_0,
	.param .u64 .ptr .align 1 _Z11RandGenKernPjS_ii_param_1,
	.param .u32 _Z11RandGenKernPjS_ii_param_2,
	.param .u32 _Z11RandGenKernPjS_ii_param_3
)
{
	.local .align 16 .b8 	__local_depot0[16];
	.reg .b64 	%SP;
	.reg .b64 	%SPL;
	.reg .pred 	%p<11>;
	.reg .b32 	%r<71>;
	.reg .b64 	%rd<41>;

	mov.u64 	%SPL, __local_depot0;
	cvta.local.u64 	%SP, %SPL;
	ld.param.u64 	%rd2, [_Z11RandGenKernPjS_ii_param_0];
	ld.param.u64 	%rd3, [_Z11RandGenKernPjS_ii_param_1];
	ld.param.u32 	%r27, [_Z11RandGenKernPjS_ii_param_2];
	ld.param.u32 	%r26, [_Z11RandGenKernPjS_ii_param_3];
	cvta.to.global.u64 	%rd1, %rd2;
	cvta.to.global.u64 	%rd4, %rd3;
	add.u64 	%rd5, %SP, 0;
	add.u64 	%rd6, %SPL, 0;
	mov.u32 	%r28, %tid.x;
	mul.lo.s32 	%r1, %r27, %r28;
	mul.wide.u32 	%rd7, %r28, 4;
	add.s64 	%rd8, %rd4, %rd7;
	ld.global.u32 	%r66, [%rd8];
	add.s32 	%r3, %r1, %r27;
	setp.gt.u32 	%p1, %r3, %r26;
	sub.s32 	%r29, %r26, %r1;
	selp.b32 	%r4, %r29, %r27, %p1;
	st.local.v4.u32 	[%rd6], {%r28, %r4, %r1, %r66};
	mov.u64 	%rd9, $str;
	cvta.global.u64 	%rd10, %rd9;
	{ // callseq 0, 0
	.param .b64 param0;
	st.param.b64 	[param0], %rd10;
	.param .b64 param1;
	st.param.b64 	[param1], %rd5;
	.param .b32 retval0;
	call.uni (retval0), 
	vprintf, 
	(
	param0, 
	param1
	);
	ld.param.b32 	%r30, [retval0];
	} // callseq 0
	setp.lt.s32 	%p2, %r4, 1;
	@%p2 bra 	$L__BB0_12;
	min.u32 	%r33, %r26, %r3;
	and.b32  	%r5, %r4, 7;
	sub.s32 	%r34, %r1, %r33;
	setp.gt.u32 	%p3, %r34, -8;
	mov.b32 	%r67, 0;
	@%p3 bra 	$L__BB0_4;
	and.b32  	%r67, %r4, 2147483640;
	neg.s32 	%r63, %r67;
	add.s32 	%r62, %r1, 3;
$L__BB0_3:
	.pragma "nounroll";
	mad.lo.s32 	%r35, %r66, 134775813, 1;
	add.s32 	%r36, %r62, -3;
	mul.wide.u32 	%rd11, %r36, 4;
	add.s64 	%rd12, %rd1, %rd11;
	st.global.u32 	[%rd12], %r35;
	mad.lo.s32 	%r37, %r66, -731568103, 134775814;
	add.s32 	%r38, %r62, -2;
	mul.wide.u32 	%rd13, %r38, 4;
	add.s64 	%rd14, %rd1, %rd13;
	st.global.u32 	[%rd14], %r37;
	mad.lo.s32 	%r39, %r66, 1466870909, -596792289;
	add.s32 	%r40, %r62, -1;
	mul.wide.u32 	%rd15, %r40, 4;
	add.s64 	%rd16, %rd1, %rd15;
	st.global.u32 	[%rd16], %r39;
	mad.lo.s32 	%r41, %r66, 302109297, 870078620;
	add.s32 	%r42, %r62, 4;
	mul.wide.u32 	%rd17, %r62, 4;
	add.s64 	%rd18, %rd1, %rd17;
	st.global.u32 	[%rd18], %r41;
	mad.lo.s32 	%r43, %r66, 1712545845, 1172187917;
	add.s32 	%r44, %r62, 1;
	mul.wide.u32 	%rd19, %r44, 4;
	add.s64 	%rd20, %rd1, %rd19;
	st.global.u32 	[%rd20], %r43;
	mad.lo.s32 	%r45, %r66, -1515965175, -1410233534;
	add.s32 	%r46, %r62, 2;
	mul.wide.u32 	%rd21, %r46, 4;
	add.s64 	%rd22, %rd1, %rd21;
	st.global.u32 	[%rd22], %r45;
	mad.lo.s32 	%r47, %r66, -673862355, 1368768587;
	add.s32 	%r48, %r62, 3;
	mul.wide.u32 	%rd23, %r48, 4;
	add.s64 	%rd24, %rd1, %rd23;
	st.global.u32 	[%rd24], %r47;
	mad.lo.s32 	%r66, %r66, 903845345, 694906232;
	mul.wide.u32 	%rd25, %r42, 4;
	add.s64 	%rd26, %rd1, %rd25;
	st.global.u32 	[%rd26], %r66;
	add.s32 	%r63, %r63, 8;
	add.s32 	%r62, %r62, 8;
	setp.ne.s32 	%p4, %r63, 0;
	@%p4 bra 	$L__BB0_3;
$L__BB0_4:
	setp.eq.s32 	%p5, %r5, 0;
	@%p5 bra 	$L__BB0_12;
	and.b32  	%r17, %r4, 3;
	setp.lt.u32 	%p6, %r5, 4;
	@%p6 bra 	$L__BB0_7;
	mad.lo.s32 	%r49, %r66, 134775813, 1;
	add.s32 	%r50, %r67, %r1;
	mul.wide.u32 	%rd27, %r50, 4;
	add.s64 	%rd28, %rd1, %rd27;
	st.global.u32 	[%rd28], %r49;
	mad.lo.s32 	%r51, %r66, -731568103, 134775814;
	add.s32 	%r52, %r50, 1;
	mul.wide.u32 	%rd29, %r52, 4;
	add.s64 	%rd30, %rd1, %rd29;
	st.global.u32 	[%rd30], %r51;
	mad.lo.s32 	%r53, %r66, 1466870909, -596792289;
	add.s32 	%r54, %r50, 2;
	mul.wide.u32 	%rd31, %r54, 4;
	add.s64 	%rd32, %rd1, %rd31;
	st.global.u32 	[%rd32], %r53;
	mad.lo.s32 	%r66, %r66, 302109297, 870078620;
	add.s32 	%r55, %r50, 3;
	mul.wide.u32 	%rd33, %r55, 4;
	add.s64 	%rd34, %rd1, %rd33;
	st.global.u32 	[%rd34], %r66;
	add.s32 	%r67, %r67, 4;
$L__BB0_7:
	setp.eq.s32 	%p7, %r17, 0;
	@%p7 bra 	$L__BB0_12;
	setp.eq.s32 	%p8, %r17, 1;
	@%p8 bra 	$L__BB0_10;
	mad.lo.s32 	%r56, %r66, 134775813, 1;
	add.s32 	%r57, %r67, %r1;
	mul.wide.u32 	%rd35, %r57, 4;
	add.s64 	%rd36, %rd1, %rd35;
	st.global.u32 	[%rd36], %r56;
	mad.lo.s32 	%r66, %r66, -731568103, 134775814;
	add.s32 	%r58, %r57, 1;
	mul.wide.u32 	%rd37, %r58, 4;
	add.s64 	%rd38, %rd1, %rd37;
	st.global.u32 	[%rd38], %r66;
	add.s32 	%r67, %r67, 2;
$L__BB0_10:
	and.b32  	%r59, %r4, 1;
	setp.eq.b32 	%p9, %r59, 1;
	not.pred 	%p10, %p9;
	@%p10 bra 	$L__BB0_12;
	mad.lo.s32 	%r60, %r66, 134775813, 1;
	add.s32 	%r61, %r67, %r1;
	mul.wide.u32 	%rd39, %r61, 4;
	add.s64 	%rd40, %rd1, %rd39;
	st.global.u32 	[%rd40], %r60;
$L__BB0_12:
	ret;

}


// ===== COMPILED SASS (sm_100) =====

	.target	sm_100

	.elftype	@"ET_EXEC"


//--------------------- .note.nv.tkinfo           --------------------------
	.section	.note.nv.tkinfo,"",@"SHT_NOTE"
	.sectionflags	@"SHF_NOTE_NV_TKINFO"
	.tkinfo
        /*0018*/ 	.word	0x00000002
        /*0030*/ 	.string	""
        /*0030*/ 	.string	"ptxas"
        /*0030*/ 	.string	"Cuda compilation tools, release 13.0, V13.0.88"
        /*0030*/ 	.string	"Build cuda_13.0.r13.0/compiler.36424714_0"
        /*0030*/ 	.string	"-arch sm_100 -m 64 "



//--------------------- .note.nv.cuinfo           --------------------------
	.section	.note.nv.cuinfo,"",@"SHT_NOTE"
	.sectionflags	@"SHF_NOTE_NV_CUINFO"
        /*0018*/ 	.short	0x0002
        /*001a*/ 	.short	0x0064
        /*001c*/ 	.short	0x0082
	.zero		2


//--------------------- .nv.info                  --------------------------
	.section	.nv.info,"",@"SHT_CUDA_INFO"
	.align	4


	//----- nvinfo : EIATTR_REGCOUNT
	.align		4
        /*0000*/ 	.byte	0x04, 0x2f
        /*0002*/ 	.short	(.L_2 - .L_1)
	.align		4
.L_1:
        /*0004*/ 	.word	index@(_Z11RandGenKernPjS_ii)
        /*0008*/ 	.word	0x00000020


	//----- nvinfo : EIATTR_FRAME_SIZE
	.align		4
.L_2:
        /*000c*/ 	.byte	0x04, 0x11
        /*000e*/ 	.short	(.L_4 - .L_3)
	.align		4
.L_3:
        /*0010*/ 	.word	index@(_Z11RandGenKernPjS_ii)
        /*0014*/ 	.word	0x00000010


	//----- nvinfo : EIATTR_MIN_STACK_SIZE
	.align		4
.L_4:
        /*0018*/ 	.byte	0x04, 0x12
        /*001a*/ 	.short	(.L_6 - .L_5)
	.align		4
.L_5:
        /*001c*/ 	.word	index@(_Z11RandGenKernPjS_ii)
        /*0020*/ 	.word	0x00000010
.L_6:


//--------------------- .nv.compat                --------------------------
	.section	.nv.compat,"",@"SHT_CUDA_COMPAT_INFO"
	.align	4
        /*0000*/ 	.byte	0x02, 0x09, 0x00, 0x00, 0x02, 0x02, 0x01, 0x00, 0x02, 0x05, 0x05, 0x00, 0x03, 0x07, 0x01, 0x01
        /*0010*/ 	.byte	0x02, 0x03, 0x00, 0x00, 0x02, 0x06, 0x01, 0x00, 0x04, 0x0b, 0x08, 0x00, 0x09, 0x00, 0x00, 0x00
        /*0020*/ 	.byte	0x00, 0x00, 0x00, 0x00


//--------------------- .nv.info._Z11RandGenKernPjS_ii --------------------------
	.section	.nv.info._Z11RandGenKernPjS_ii,"",@"SHT_CUDA_INFO"
	.sectionflags	@""
	.align	4


	//----- nvinfo : EIATTR_CUDA_API_VERSION
	.align		4
        /*0000*/ 	.byte	0x04, 0x37
        /*0002*/ 	.short	(.L_8 - .L_7)
.L_7:
        /*0004*/ 	.word	0x00000082


	//----- nvinfo : EIATTR_KPARAM_INFO
	.align		4
.L_8:
        /*0008*/ 	.byte	0x04, 0x17
        /*000a*/ 	.short	(.L_10 - .L_9)
.L_9:
        /*000c*/ 	.word	0x00000000
        /*0010*/ 	.short	0x0003
        /*0012*/ 	.short	0x0014
        /*0014*/ 	.byte	0x00, 0xf0, 0x11, 0x00


	//----- nvinfo : EIATTR_KPARAM_INFO
	.align		4
.L_10:
        /*0018*/ 	.byte	0x04, 0x17
        /*001a*/ 	.short	(.L_12 - .L_11)
.L_11:
        /*001c*/ 	.word	0x00000000
        /*0020*/ 	.short	0x0002
        /*0022*/ 	.short	0x0010
        /*0024*/ 	.byte	0x00, 0xf0, 0x11, 0x00


	//----- nvinfo : EIATTR_KPARAM_INFO
	.align		4
.L_12:
        /*0028*/ 	.byte	0x04, 0x17
        /*002a*/ 	.short	(.L_14 - .L_13)
.L_13:
        /*002c*/ 	.word	0x00000000
        /*0030*/ 	.short	0x0001
        /*0032*/ 	.short	0x0008
        /*0034*/ 	.byte	0x00, 0xf5, 0x21, 0x00


	//----- nvinfo : EIATTR_KPARAM_INFO
	.align		4
.L_14:
        /*0038*/ 	.byte	0x04, 0x17
        /*003a*/ 	.short	(.L_16 - .L_15)
.L_15:
        /*003c*/ 	.word	0x00000000
        /*0040*/ 	.short	0x0000
        /*0042*/ 	.short	0x0000
        /*0044*/ 	.byte	0x00, 0xf5, 0x21, 0x00


	//----- nvinfo : EIATTR_SPARSE_MMA_MASK
	.align		4
.L_16:
        /*0048*/ 	.byte	0x03, 0x50
        /*004a*/ 	.short	0x0000


	//----- nvinfo : EIATTR_MAXREG_COUNT
	.align		4
        /*004c*/ 	.byte	0x03, 0x1b
        /*004e*/ 	.short	0x00ff


	//----- nvinfo : EIATTR_EXTERNS
	.align		4
        /*0050*/ 	.byte	0x04, 0x0f
        /*0052*/ 	.short	(.L_18 - .L_17)


	//   ....[0]....
	.align		4
.L_17:
        /*0054*/ 	.word	index@(vprintf)


	//----- nvinfo : EIATTR_MERCURY_ISA_VERSION
	.align		4
.L_18:
        /*0058*/ 	.byte	0x03, 0x5f
        /*005a*/ 	.short	0x0101


	//----- nvinfo : EIATTR_VRC_CTA_INIT_COUNT
	.align		4
        /*005c*/ 	.byte	0x02, 0x4a
	.zero		1
	.zero		1


	//----- nvinfo : EIATTR_SYSCALL_OFFSETS
	.align		4
        /*0060*/ 	.byte	0x04, 0x46
        /*0062*/ 	.short	(.L_20 - .L_19)


	//   ....[0]....
.L_19:
        /*0064*/ 	.word	0x00000180


	//----- nvinfo : EIATTR_EXIT_INSTR_OFFSETS
	.align		4
.L_20:
        /*0068*/ 	.byte	0x04, 0x1c
        /*006a*/ 	.short	(.L_22 - .L_21)


	//   ....[0]....
.L_21:
        /*006c*/ 	.word	0x000001a0


	//   ....[1]....
        /*0070*/ 	.word	0x00000540


	//   ....[2]....
        /*0074*/ 	.word	0x00000710


	//   ....[3]....
        /*0078*/ 	.word	0x00000840


	//   ....[4]....
        /*007c*/ 	.word	0x000008b0


	//----- nvinfo : EIATTR_CRS_STACK_SIZE
	.align		4
.L_22:
        /*0080*/ 	.byte	0x04, 0x1e
        /*0082*/ 	.short	(.L_24 - .L_23)
.L_23:
        /*0084*/ 	.word	0x00000000


	//----- nvinfo : EIATTR_CBANK_PARAM_SIZE
	.align		4
.L_24:
        /*0088*/ 	.byte	0x03, 0x19
        /*008a*/ 	.short	0x0018


	//----- nvinfo : EIATTR_PARAM_CBANK
	.align		4
        /*008c*/ 	.byte	0x04, 0x0a
        /*008e*/ 	.short	(.L_26 - .L_25)
	.align		4
.L_25:
        /*0090*/ 	.word	index@(.nv.constant0._Z11RandGenKernPjS_ii)
        /*0094*/ 	.short	0x0380
        /*0096*/ 	.short	0x0018


	//----- nvinfo : EIATTR_SW_WAR
	.align		4
.L_26:
        /*0098*/ 	.byte	0x04, 0x36
        /*009a*/ 	.short	(.L_28 - .L_27)
.L_27:
        /*009c*/ 	.word	0x00000008
.L_28:


//--------------------- .nv.callgraph             --------------------------
	.section	.nv.callgraph,"",@"SHT_CUDA_CALLGRAPH"
	.align	4
	.sectionentsize	8
	.align		4
        /*0000*/ 	.word	0x00000000
	.align		4
        /*0004*/ 	.word	0xffffffff
	.align		4
        /*0008*/ 	.word	index@(_Z11RandGenKernPjS_ii)
	.align		4
        /*000c*/ 	.word	index@(vprintf)
	.align		4
        /*0010*/ 	.word	0x00000000
	.align		4
        /*0014*/ 	.word	0xfffffffe
	.align		4
        /*0018*/ 	.word	0x00000000
	.align		4
        /*001c*/ 	.word	0xfffffffd
	.align		4
        /*0020*/ 	.word	0x00000000
	.align		4
        /*0024*/ 	.word	0xfffffffc


//--------------------- .nv.constant4             --------------------------
	.section	.nv.constant4,"a",@progbits
	.align	8
	.align		8
.nv.constant4:
        /*0000*/ 	.dword	vprintf
	.align		8
        /*0008*/ 	.dword	$str


//--------------------- .text._Z11RandGenKernPjS_ii --------------------------
	.section	.text._Z11RandGenKernPjS_ii,"ax",@progbits
	.align	128
        .global         _Z11RandGenKernPjS_ii
        .type           _Z11RandGenKernPjS_ii,@function
        .size           _Z11RandGenKernPjS_ii,(.L_x_9 - _Z11RandGenKernPjS_ii)
        .other          _Z11RandGenKernPjS_ii,@"STO_CUDA_ENTRY STV_DEFAULT"
_Z11RandGenKernPjS_ii:
.text._Z11RandGenKernPjS_ii:
[----:B------:R-:W0:Y:S01]  /*0000*/  LDC R1, c[0x0][0x37c] ;  /* 0x0000df00ff017b82 */ /* 0x000e220000000800 */
[----:B------:R-:W1:Y:S07]  /*0010*/  S2R R16, SR_TID.X ;  /* 0x0000000000107919 */ /* 0x000e6e0000002100 */
[----:B------:R-:W1:Y:S01]  /*0020*/  LDC.64 R2, c[0x0][0x388] ;  /* 0x0000e200ff027b82 */ /* 0x000e620000000a00 */
[----:B------:R-:W2:Y:S01]  /*0030*/  LDCU.64 UR36, c[0x0][0x358] ;  /* 0x00006b00ff2477ac */ /* 0x000ea20008000a00 */
[----:B0-----:R-:W-:-:S06]  /*0040*/  IADD3 R1, PT, PT, R1, -0x10, RZ ;  /* 0xfffffff001017810 */ /* 0x001fcc0007ffe0ff */
[----:B------:R-:W0:Y:S01]  /*0050*/  LDC.64 R22, c[0x0][0x390] ;  /* 0x0000e400ff167b82 */ /* 0x000e220000000a00 */
[----:B------:R-:W3:Y:S01]  /*0060*/  LDCU UR4, c[0x0][0x2f8] ;  /* 0x00005f00ff0477ac */ /* 0x000ee20008000800 */
[----:B------:R-:W4:Y:S01]  /*0070*/  LDCU.64 UR6, c[0x4][0x8] ;  /* 0x01000100ff0677ac */ /* 0x000f220008000a00 */
[----:B-1----:R-:W-:-:S05]  /*0080*/  IMAD.WIDE.U32 R2, R16, 0x4, R2 ;  /* 0x0000000410027825 */ /* 0x002fca00078e0002 */
[----:B--2---:R1:W2:Y:S01]  /*0090*/  LDG.E R19, desc[UR36][R2.64] ;  /* 0x0000002402137981 */ /* 0x0042a2000c1e1900 */
[-C--:B0-----:R-:W-:Y:S01]  /*00a0*/  IMAD R18, R16, R22.reuse, RZ ;  /* 0x0000001610127224 */ /* 0x081fe200078e02ff */
[----:B------:R-:W-:Y:S01]  /*00b0*/  MOV R0, 0x0 ;  /* 0x0000000000007802 */ /* 0x000fe20000000f00 */
[----:B------:R-:W0:Y:S01]  /*00c0*/  LDCU UR5, c[0x0][0x2fc] ;  /* 0x00005f80ff0577ac */ /* 0x000e220008000800 */
[----:B----4-:R-:W-:Y:S01]  /*00d0*/  MOV R4, UR6 ;  /* 0x0000000600047c02 */ /* 0x010fe20008000f00 */
[----:B------:R-:W-:Y:S01]  /*00e0*/  IMAD.U32 R5, RZ, RZ, UR7 ;  /* 0x00000007ff057e24 */ /* 0x000fe2000f8e00ff */
[----:B------:R-:W-:-:S04]  /*00f0*/  IADD3 R24, PT, PT, R18, R22, RZ ;  /* 0x0000001612187210 */ /* 0x000fc80007ffe0ff */
[----:B------:R-:W-:Y:S01]  /*0100*/  ISETP.GT.U32.AND P0, PT, R24, R23, PT ;  /* 0x000000171800720c */ /* 0x000fe20003f04070 */
[----:B-1----:R1:W4:-:S12]  /*0110*/  LDC.64 R2, c[0x4][R0] ;  /* 0x0100000000027b82 */ /* 0x0023180000000a00 */
[----:B------:R-:W-:Y:S01]  /*0120*/  @P0 IMAD.IADD R22, R23, 0x1, -R18 ;  /* 0x0000000117160824 */ /* 0x000fe200078e0a12 */
[----:B---3--:R-:W-:-:S04]  /*0130*/  IADD3 R6, P0, PT, R1, UR4, RZ ;  /* 0x0000000401067c10 */ /* 0x008fc8000ff1e0ff */
[----:B------:R-:W-:Y:S02]  /*0140*/  MOV R17, R22 ;  /* 0x0000001600117202 */ /* 0x000fe40000000f00 */
[----:B0-----:R-:W-:-:S03]  /*0150*/  IADD3.X R7, PT, PT, RZ, UR5, RZ, P0, !PT ;  /* 0x00000005ff077c10 */ /* 0x001fc600087fe4ff */
[----:B--2-4-:R1:W-:Y:S04]  /*0160*/  STL.128 [R1], R16 ;  /* 0x0000001001007387 */ /* 0x0143e80000100c00 */
[----:B------:R-:W-:-:S07]  /*0170*/  LEPC R20, `(.L_x_0) ;  /* 0x000000001014794e */ /* 0x000fce0000000000 */
[----:B-1----:R-:W-:Y:S05]  /*0180*/  CALL.ABS.NOINC R2 ;  /* 0x0000000002007343 */ /* 0x002fea0003c00000 */
.L_x_0:
[----:B------:R-:W-:-:S13]  /*0190*/  ISETP.GE.AND P0, PT, R22, 0x1, PT ;  /* 0x000000011600780c */ /* 0x000fda0003f06270 */
[----:B------:R-:W-:Y:S05]  /*01a0*/  @!P0 EXIT ;  /* 0x000000000000894d */ /* 0x000fea0003800000 */
[----:B------:R-:W0:Y:S01]  /*01b0*/  LDCU UR4, c[0x0][0x394] ;  /* 0x00007280ff0477ac */ /* 0x000e220008000800 */
[----:B------:R-:W-:Y:S01]  /*01c0*/  LOP3.LUT R16, R22, 0x7, RZ, 0xc0, !PT ;  /* 0x0000000716107812 */ /* 0x000fe200078ec0ff */
[----:B------:R-:W-:Y:S01]  /*01d0*/  BSSY.RECONVERGENT B0, `(.L_x_1) ;  /* 0x0000036000007945 */ /* 0x000fe20003800200 */
[----:B------:R-:W-:Y:S02]  /*01e0*/  IMAD.MOV.U32 R15, RZ, RZ, RZ ;  /* 0x000000ffff0f7224 */ /* 0x000fe400078e00ff */
[----:B------:R-:W-:Y:S02]  /*01f0*/  ISETP.NE.AND P0, PT, R16, RZ, PT ;  /* 0x000000ff1000720c */ /* 0x000fe40003f05270 */
[----:B0-----:R-:W-:-:S04]  /*0200*/  VIMNMX.U32 R3, PT, PT, R24, UR4, PT ;  /* 0x0000000418037c48 */ /* 0x001fc8000bfe0000 */
[----:B------:R-:W-:-:S04]  /*0210*/  IADD3 R3, PT, PT, R18, -R3, RZ ;  /* 0x8000000312037210 */ /* 0x000fc80007ffe0ff */
[----:B------:R-:W-:-:S13]  /*0220*/  ISETP.GT.U32.AND P1, PT, R3, -0x8, PT ;  /* 0xfffffff80300780c */ /* 0x000fda0003f24070 */
[----:B------:R-:W-:Y:S05]  /*0230*/  @P1 BRA `(.L_x_2) ;  /* 0x0000000000bc1947 */ /* 0x000fea0003800000 */
[----:B------:R-:W0:Y:S01]  /*0240*/  LDC.64 R2, c[0x0][0x380] ;  /* 0x0000e000ff027b82 */ /* 0x000e220000000a00 */
[----:B------:R-:W-:Y:S02]  /*0250*/  LOP3.LUT R15, R22, 0x7ffffff8, RZ, 0xc0, !PT ;  /* 0x7ffffff8160f7812 */ /* 0x000fe400078ec0ff */
[----:B------:R-:W-:Y:S02]  /*0260*/  IADD3 R17, PT, PT, R18, 0x3, RZ ;  /* 0x0000000312117810 */ /* 0x000fe40007ffe0ff */
[----:B------:R-:W-:-:S07]  /*0270*/  IADD3 R0, PT, PT, -R15, RZ, RZ ;  /* 0x000000ff0f007210 */ /* 0x000fce0007ffe1ff */
.L_x_3:
[----:B------:R-:W-:Y:S01]  /*0280*/  IMAD.MOV.U32 R4, RZ, RZ, 0x8088405 ;  /* 0x08088405ff047424 */ /* 0x000fe200078e00ff */
[C---:B------:R-:W-:Y:S01]  /*0290*/  IADD3 R5, PT, PT, R17.reuse, -0x3, RZ ;  /* 0xfffffffd11057810 */ /* 0x040fe20007ffe0ff */
[----:B------:R-:W-:Y:S02]  /*02a0*/  HFMA2 R20, -RZ, RZ, -70.3125, 0.032012939453125 ;  /* 0xd4652819ff147431 */ /* 0x000fe400000001ff */
[----:B------:R-:W-:Y:S02]  /*02b0*/  VIADD R25, R17, 0xfffffffe ;  /* 0xfffffffe11197836 */ /* 0x000fe40000000000 */
[----:B------:R-:W-:Y:S02]  /*02c0*/  HFMA2 R8, -RZ, RZ, 1555, 538.5 ;  /* 0x66136035ff087431 */ /* 0x000fe400000001ff */
[----:B------:R-:W-:Y:S02]  /*02d0*/  IMAD R7, R19, R4, 0x1 ;  /* 0x0000000113077424 */ /* 0x000fe400078e0204 */
[----:B------:R-:W-:-:S02]  /*02e0*/  HFMA2 R12, -RZ, RZ, 0.366943359375, -0.00143527984619140625 ;  /* 0x35df95e1ff0c7431 */ /* 0x000fc400000001ff */
[--C-:B0-----:R-:W-:Y:S01]  /*02f0*/  IMAD.WIDE.U32 R4, R5, 0x4, R2.reuse ;  /* 0x0000000405047825 */ /* 0x101fe200078e0002 */
[----:B------:R-:W-:Y:S02]  /*0300*/  MOV R28, 0x576eac7d ;  /* 0x576eac7d001c7802 */ /* 0x000fe40000000f00 */
[C---:B------:R-:W-:Y:S01]  /*0310*/  IADD3 R27, PT, PT, R17.reuse, -0x1, RZ ;  /* 0xffffffff111b7810 */ /* 0x040fe20007ffe0ff */
[----:B------:R-:W-:Y:S01]  /*0320*/  IMAD.MOV.U32 R6, RZ, RZ, 0x1201d271 ;  /* 0x1201d271ff067424 */ /* 0x000fe200078e00ff */
[----:B------:R0:W-:Y:S01]  /*0330*/  STG.E desc[UR36][R4.64], R7 ;  /* 0x0000000704007986 */ /* 0x0001e2000c101924 */
[----:B------:R-:W-:Y:S01]  /*0340*/  MOV R10, 0xa5a43509 ;  /* 0xa5a43509000a7802 */ /* 0x000fe20000000f00 */
[----:B------:R-:W-:Y:S01]  /*0350*/  IMAD.MOV.U32 R14, RZ, RZ, -0x282a52d3 ;  /* 0xd7d5ad2dff0e7424 */ /* 0x000fe200078e00ff */
[----:B------:R-:W-:Y:S01]  /*0360*/  IADD3 R11, PT, PT, R17, 0x3, RZ ;  /* 0x00000003110b7810 */ /* 0x000fe20007ffe0ff */
[----:B------:R-:W-:Y:S01]  /*0370*/  IMAD R20, R19, R20, 0x8088406 ;  /* 0x0808840613147424 */ /* 0x000fe200078e0214 */
[----:B------:R-:W-:Y:S01]  /*0380*/  IADD3 R13, PT, PT, R17, 0x4, RZ ;  /* 0x00000004110d7810 */ /* 0x000fe20007ffe0ff */
[----:B------:R-:W-:-:S04]  /*0390*/  IMAD.WIDE.U32 R24, R25, 0x4, R2 ;  /* 0x0000000419187825 */ /* 0x000fc800078e0002 */
[C---:B------:R-:W-:Y:S01]  /*03a0*/  VIADD R9, R17.reuse, 0x2 ;  /* 0x0000000211097836 */ /* 0x040fe20000000000 */
[----:B------:R1:W-:Y:S01]  /*03b0*/  STG.E desc[UR36][R24.64], R20 ;  /* 0x0000001418007986 */ /* 0x0003e2000c101924 */
[----:B0-----:R-:W-:Y:S01]  /*03c0*/  IADD3 R7, PT, PT, R17, 0x1, RZ ;  /* 0x0000000111077810 */ /* 0x001fe20007ffe0ff */
[----:B------:R-:W-:Y:S02]  /*03d0*/  IMAD R28, R19, R28, -0x239253e1 ;  /* 0xdc6dac1f131c7424 */ /* 0x000fe400078e021c */
[----:B------:R-:W-:-:S04]  /*03e0*/  IMAD.WIDE.U32 R26, R27, 0x4, R2 ;  /* 0x000000041b1a7825 */ /* 0x000fc800078e0002 */
[----:B------:R-:W-:Y:S01]  /*03f0*/  IMAD R21, R19, R6, 0x33dc589c ;  /* 0x33dc589c13157424 */ /* 0x000fe200078e0206 */
[----:B------:R1:W-:Y:S01]  /*0400*/  STG.E desc[UR36][R26.64], R28 ;  /* 0x0000001c1a007986 */ /* 0x0003e2000c101924 */
[C---:B------:R-:W-:Y:S01]  /*0410*/  IMAD.WIDE.U32 R4, R17.reuse, 0x4, R2 ;  /* 0x0000000411047825 */ /* 0x040fe200078e0002 */
[----:B------:R-:W-:-:S03]  /*0420*/  IADD3 R17, PT, PT, R17, 0x8, RZ ;  /* 0x0000000811117810 */ /* 0x000fc60007ffe0ff */
[----:B------:R-:W-:Y:S01]  /*0430*/  IMAD R23, R19, R8, 0x45de2b0d ;  /* 0x45de2b0d13177424 */ /* 0x000fe200078e0208 */
[----:B------:R1:W-:Y:S01]  /*0440*/  STG.E desc[UR36][R4.64], R21 ;  /* 0x0000001504007986 */ /* 0x0003e2000c101924 */
[----:B------:R-:W-:-:S04]  /*0450*/  IMAD.WIDE.U32 R6, R7, 0x4, R2 ;  /* 0x0000000407067825 */ /* 0x000fc800078e0002 */
[C---:B------:R-:W-:Y:S01]  /*0460*/  IMAD R29, R19.reuse, R10, -0x540e74be ;  /* 0xabf18b42131d7424 */ /* 0x040fe200078e020a */
[----:B------:R1:W-:Y:S01]  /*0470*/  STG.E desc[UR36][R6.64], R23 ;  /* 0x0000001706007986 */ /* 0x0003e2000c101924 */
[----:B------:R-:W-:Y:S02]  /*0480*/  IMAD R14, R19, R14, 0x5195c04b ;  /* 0x5195c04b130e7424 */ /* 0x000fe400078e020e */
[----:B------:R-:W-:-:S04]  /*0490*/  IMAD.WIDE.U32 R8, R9, 0x4, R2 ;  /* 0x0000000409087825 */ /* 0x000fc800078e0002 */
[----:B------:R-:W-:Y:S01]  /*04a0*/  IMAD R19, R19, R12, 0x296b6d78 ;  /* 0x296b6d7813137424 */ /* 0x000fe200078e020c */
[----:B------:R1:W-:Y:S01]  /*04b0*/  STG.E desc[UR36][R8.64], R29 ;  /* 0x0000001d08007986 */ /* 0x0003e2000c101924 */
[----:B------:R-:W-:-:S04]  /*04c0*/  IMAD.WIDE.U32 R10, R11, 0x4, R2 ;  /* 0x000000040b0a7825 */ /* 0x000fc800078e0002 */
[----:B------:R-:W-:Y:S01]  /*04d0*/  IMAD.WIDE.U32 R12, R13, 0x4, R2 ;  /* 0x000000040d0c7825 */ /* 0x000fe200078e0002 */
[----:B------:R1:W-:Y:S03]  /*04e0*/  STG.E desc[UR36][R10.64], R14 ;  /* 0x0000000e0a007986 */ /* 0x0003e6000c101924 */
[----:B------:R-:W-:Y:S01]  /*04f0*/  VIADD R0, R0, 0x8 ;  /* 0x0000000800007836 */ /* 0x000fe20000000000 */
[----:B------:R1:W-:Y:S04]  /*0500*/  STG.E desc[UR36][R12.64], R19 ;  /* 0x000000130c007986 */ /* 0x0003e8000c101924 */
[----:B------:R-:W-:-:S13]  /*0510*/  ISETP.NE.AND P1, PT, R0, RZ, PT ;  /* 0x000000ff0000720c */ /* 0x000fda0003f25270 */
[----:B-1----:R-:W-:Y:S05]  /*0520*/  @P1 BRA `(.L_x_3) ;  /* 0xfffffffc00541947 */ /* 0x002fea000383ffff */
.L_x_2:
[----:B------:R-:W-:Y:S05]  /*0530*/  BSYNC.RECONVERGENT B0 ;  /* 0x0000000000007941 */ /* 0x000fea0003800200 */
.L_x_1:
[----:B------:R-:W-:Y:S05]  /*0540*/  @!P0 EXIT ;  /* 0x000000000000894d */ /* 0x000fea0003800000 */
[----:B------:R-:W-:Y:S01]  /*0550*/  ISETP.GE.U32.AND P0, PT, R16, 0x4, PT ;  /* 0x000000041000780c */ /* 0x000fe20003f06070 */
[----:B------:R-:W-:Y:S01]  /*0560*/  BSSY.RECONVERGENT B0, `(.L_x_4) ;  /* 0x000001a000007945 */ /* 0x000fe20003800200 */
[----:B------:R-:W-:-:S04]  /*0570*/  LOP3.LUT R20, R22, 0x3, RZ, 0xc0, !PT ;  /* 0x0000000316147812 */ /* 0x000fc800078ec0ff */
[----:B------:R-:W-:-:S07]  /*0580*/  ISETP.NE.AND P1, PT, R20, RZ, PT ;  /* 0x000000ff1400720c */ /* 0x000fce0003f25270 */
[----:B------:R-:W-:Y:S06]  /*0590*/  @!P0 BRA `(.L_x_5) ;  /* 0x0000000000588947 */ /* 0x000fec0003800000 */
[----:B------:R-:W0:Y:S01]  /*05a0*/  LDC.64 R8, c[0x0][0x380] ;  /* 0x0000e000ff087b82 */ /* 0x000e220000000a00 */
[----:B------:R-:W-:Y:S01]  /*05b0*/  IADD3 R3, PT, PT, R18, R15, RZ ;  /* 0x0000000f12037210 */ /* 0x000fe20007ffe0ff */
[----:B------:R-:W-:Y:S02]  /*05c0*/  HFMA2 R12, -RZ, RZ, 118.875, -0.07012939453125 ;  /* 0x576eac7dff0c7431 */ /* 0x000fe400000001ff */
[----:B------:R-:W-:Y:S01]  /*05d0*/  IMAD.MOV.U32 R0, RZ, RZ, 0x8088405 ;  /* 0x08088405ff007424 */ /* 0x000fe200078e00ff */
[----:B------:R-:W-:Y:S01]  /*05e0*/  MOV R10, 0xd4652819 ;  /* 0xd4652819000a7802 */ /* 0x000fe20000000f00 */
[----:B------:R-:W-:Y:S01]  /*05f0*/  IMAD.MOV.U32 R14, RZ, RZ, 0x1201d271 ;  /* 0x1201d271ff0e7424 */ /* 0x000fe200078e00ff */
[C---:B------:R-:W-:Y:S01]  /*0600*/  IADD3 R7, PT, PT, R3.reuse, 0x2, RZ ;  /* 0x0000000203077810 */ /* 0x040fe20007ffe0ff */
[C---:B------:R-:W-:Y:S01]  /*0610*/  VIADD R5, R3.reuse, 0x1 ;  /* 0x0000000103057836 */ /* 0x040fe20000000000 */
[----:B------:R-:W-:Y:S01]  /*0620*/  IADD3 R11, PT, PT, R3, 0x3, RZ ;  /* 0x00000003030b7810 */ /* 0x000fe20007ffe0ff */
[----:B------:R-:W-:Y:S01]  /*0630*/  IMAD R13, R19, R10, 0x8088406 ;  /* 0x08088406130d7424 */ /* 0x000fe200078e020a */
[----:B------:R-:W-:Y:S01]  /*0640*/  IADD3 R15, PT, PT, R15, 0x4, RZ ;  /* 0x000000040f0f7810 */ /* 0x000fe20007ffe0ff */
[----:B------:R-:W-:-:S02]  /*0650*/  IMAD R17, R19, R12, -0x239253e1 ;  /* 0xdc6dac1f13117424 */ /* 0x000fc400078e020c */
[----:B0-----:R-:W-:-:S04]  /*0660*/  IMAD.WIDE.U32 R2, R3, 0x4, R8 ;  /* 0x0000000403027825 */ /* 0x001fc800078e0008 */
[----:B------:R-:W-:-:S04]  /*0670*/  IMAD.WIDE.U32 R4, R5, 0x4, R8 ;  /* 0x0000000405047825 */ /* 0x000fc800078e0008 */
[----:B------:R-:W-:-:S04]  /*0680*/  IMAD.WIDE.U32 R6, R7, 0x4, R8 ;  /* 0x0000000407067825 */ /* 0x000fc800078e0008 */
[----:B------:R-:W-:-:S04]  /*0690*/  IMAD.WIDE.U32 R8, R11, 0x4, R8 ;  /* 0x000000040b087825 */ /* 0x000fc800078e0008 */
[C---:B------:R-:W-:Y:S02]  /*06a0*/  IMAD R11, R19.reuse, R0, 0x1 ;  /* 0x00000001130b7424 */ /* 0x040fe400078e0200 */
[----:B------:R-:W-:-:S03]  /*06b0*/  IMAD R19, R19, R14, 0x33dc589c ;  /* 0x33dc589c13137424 */ /* 0x000fc600078e020e */
[----:B------:R0:W-:Y:S04]  /*06c0*/  STG.E desc[UR36][R2.64], R11 ;  /* 0x0000000b02007986 */ /* 0x0001e8000c101924 */
[----:B------:R0:W-:Y:S04]  /*06d0*/  STG.E desc[UR36][R4.64], R13 ;  /* 0x0000000d04007986 */ /* 0x0001e8000c101924 */
[----:B------:R0:W-:Y:S04]  /*06e0*/  STG.E desc[UR36][R6.64], R17 ;  /* 0x0000001106007986 */ /* 0x0001e8000c101924 */
[----:B------:R0:W-:Y:S02]  /*06f0*/  STG.E desc[UR36][R8.64], R19 ;  /* 0x0000001308007986 */ /* 0x0001e4000c101924 */
.L_x_5:
[----:B------:R-:W-:Y:S05]  /*0700*/  BSYNC.RECONVERGENT B0 ;  /* 0x0000000000007941 */ /* 0x000fea0003800200 */
.L_x_4:
[----:B------:R-:W-:Y:S05]  /*0710*/  @!P1 EXIT ;  /* 0x000000000000994d */ /* 0x000fea0003800000 */
[----:B------:R-:W-:Y:S01]  /*0720*/  ISETP.NE.AND P0, PT, R20, 0x1, PT ;  /* 0x000000011400780c */ /* 0x000fe20003f05270 */
[----:B------:R-:W-:Y:S01]  /*0730*/  BSSY.RECONVERGENT B0, `(.L_x_6) ;  /* 0x0000010000007945 */ /* 0x000fe20003800200 */
[----:B------:R-:W-:-:S04]  /*0740*/  LOP3.LUT R22, R22, 0x1, RZ, 0xc0, !PT ;  /* 0x0000000116167812 */ /* 0x000fc800078ec0ff */
[----:B------:R-:W-:-:S07]  /*0750*/  ISETP.NE.U32.AND P1, PT, R22, 0x1, PT ;  /* 0x000000011600780c */ /* 0x000fce0003f25070 */
[----:B------:R-:W-:Y:S06]  /*0760*/  @!P0 BRA `(.L_x_7) ;  /* 0x0000000000308947 */ /* 0x000fec0003800000 */
[----:B0-----:R-:W0:Y:S01]  /*0770*/  LDC.64 R2, c[0x0][0x380] ;  /* 0x0000e000ff027b82 */ /* 0x001e220000000a00 */
[----:B------:R-:W-:Y:S01]  /*0780*/  IADD3 R5, PT, PT, R18, R15, RZ ;  /* 0x0000000f12057210 */ /* 0x000fe20007ffe0ff */
[----:B------:R-:W-:Y:S01]  /*0790*/  HFMA2 R6, -RZ, RZ, -70.3125, 0.032012939453125 ;  /* 0xd4652819ff067431 */ /* 0x000fe200000001ff */
[----:B------:R-:W-:Y:S01]  /*07a0*/  MOV R0, 0x8088405 ;  /* 0x0808840500007802 */ /* 0x000fe20000000f00 */
[----:B------:R-:W-:Y:S02]  /*07b0*/  VIADD R15, R15, 0x2 ;  /* 0x000000020f0f7836 */ /* 0x000fe40000000000 */
[C---:B------:R-:W-:Y:S02]  /*07c0*/  VIADD R7, R5.reuse, 0x1 ;  /* 0x0000000105077836 */ /* 0x040fe40000000000 */
[----:B0-----:R-:W-:-:S04]  /*07d0*/  IMAD.WIDE.U32 R4, R5, 0x4, R2 ;  /* 0x0000000405047825 */ /* 0x001fc800078e0002 */
[----:B------:R-:W-:-:S04]  /*07e0*/  IMAD.WIDE.U32 R2, R7, 0x4, R2 ;  /* 0x0000000407027825 */ /* 0x000fc800078e0002 */
[C---:B------:R-:W-:Y:S02]  /*07f0*/  IMAD R7, R19.reuse, R0, 0x1 ;  /* 0x0000000113077424 */ /* 0x040fe400078e0200 */
[----:B------:R-:W-:-:S03]  /*0800*/  IMAD R19, R19, R6, 0x8088406 ;  /* 0x0808840613137424 */ /* 0x000fc600078e0206 */
[----:B------:R1:W-:Y:S04]  /*0810*/  STG.E desc[UR36][R4.64], R7 ;  /* 0x0000000704007986 */ /* 0x0003e8000c101924 */
[----:B------:R1:W-:Y:S02]  /*0820*/  STG.E desc[UR36][R2.64], R19 ;  /* 0x0000001302007986 */ /* 0x0003e4000c101924 */
.L_x_7:
[----:B------:R-:W-:Y:S05]  /*0830*/  BSYNC.RECONVERGENT B0 ;  /* 0x0000000000007941 */ /* 0x000fea0003800200 */
.L_x_6:
[----:B------:R-:W-:Y:S05]  /*0840*/  @P1 EXIT ;  /* 0x000000000000194d */ /* 0x000fea0003800000 */
[----:B01----:R-:W0:Y:S01]  /*0850*/  LDC.64 R2, c[0x0][0x380] ;  /* 0x0000e000ff027b82 */ /* 0x003e220000000a00 */
[----:B------:R-:W-:Y:S02]  /*0860*/  MOV R0, 0x8088405 ;  /* 0x0808840500007802 */ /* 0x000fe40000000f00 */
[----:B------:R-:W-:-:S03]  /*0870*/  IADD3 R15, PT, PT, R18, R15, RZ ;  /* 0x0000000f120f7210 */ /* 0x000fc60007ffe0ff */
[----:B------:R-:W-:Y:S02]  /*0880*/  IMAD R19, R19, R0, 0x1 ;  /* 0x0000000113137424 */ /* 0x000fe400078e0200 */
[----:B0-----:R-:W-:-:S05]  /*0890*/  IMAD.WIDE.U32 R2, R15, 0x4, R2 ;  /* 0x000000040f027825 */ /* 0x001fca00078e0002 */
[----:B------:R-:W-:Y:S01]  /*08a0*/  STG.E desc[UR36][R2.64], R19 ;  /* 0x0000001302007986 */ /* 0x000fe2000c101924 */
[----:B------:R-:W-:Y:S05]  /*08b0*/  EXIT ;  /* 0x000000000000794d */ /* 0x000fea0003800000 */
.L_x_8:
[----:B------:R-:W-:-:S00]  /*08c0*/  BRA `(.L_x_8) ;  /* 0xfffffffc00fc7947 */ /* 0x000fc0000383ffff */
[----:B------:R-:W-:-:S00]  /*08d0*/  NOP ;  /* 0x0000000000007918 */ /* 0x000fc00000000000 */
        /* <DEDUP_REMOVED lines=10> */
.L_x_9:


//--------------------- .nv.global.init           --------------------------
	.section	.nv.global.init,"aw",@progbits
.nv.global.init:
	.type		$str,@object
	.size		$str,(.L_0 - $str)
$str:
        /*0000*/ 	.byte	0x74, 0x68, 0x72, 0x65, 0x61, 0x64, 0x3a, 0x20, 0x25, 0x64, 0x2c, 0x20, 0x6c, 0x6f, 0x6f, 0x70
        /*0010*/ 	.byte	0x65, 0x6e, 0x64, 0x3a, 0x20, 0x25, 0x64, 0x2c, 0x20, 0x72, 0x6f, 0x77, 0x20, 0x73, 0x74, 0x61
        /*0020*/ 	.byte	0x72, 0x74, 0x3a, 0x20, 0x25, 0x64, 0x2c, 0x20, 0x74, 0x68, 0x72, 0x65, 0x61, 0x64, 0x20, 0x73
        /*0030*/ 	.byte	0x65, 0x65, 0x64, 0x3a, 0x20, 0x25, 0x75, 0x0a, 0x00
.L_0:


//--------------------- .nv.shared.reserved.0     --------------------------
	.section	.nv.shared.reserved.0,"aw",@nobits
	.weak		__nv_reservedSMEM_offset_0_alias
	.size		__nv_reservedSMEM_offset_0_alias, 0, 64
	.other		__nv_reservedSMEM_offset_0_alias,@"STO_CUDA_RESERVED_SHARED STV_DEFAULT"
__nv_reservedSMEM_offset_0_alias:
	.zero		0
	.zero		64


//--------------------- .nv.constant0._Z11RandGenKernPjS_ii --------------------------
	.section	.nv.constant0._Z11RandGenKernPjS_ii,"a",@progbits
	.sectionflags	@""
	.align	4
.nv.constant0._Z11RandGenKernPjS_ii:
	.zero		920


//--------------------- SYMBOLS --------------------------

	.type		.nv.reservedSmem.offset0,@object
	.size		.nv.reservedSmem.offset0,0x4
	.type		vprintf,@function
